//
// Generated by NVIDIA NVVM Compiler
//
// Compiler Build ID: CL-36424714
// Cuda compilation tools, release 13.0, V13.0.88
// Based on NVVM 20.0.0
//

.version 9.0
.target sm_100
.address_size 64

	// .globl	_Z10hello_cudai
.extern .func  (.param .b32 func_retval0) vprintf
(
	.param .b64 vprintf_param_0,
	.param .b64 vprintf_param_1
)
;
.global .align 1 .b8 $str[12] = {72, 69, 76, 32, 72, 69, 76, 32, 37, 100, 10};

.visible .entry _Z10hello_cudai(
	.param .u32 _Z10hello_cudai_param_0
)
{
	.local .align 8 .b8 	__local_depot0[8];
	.reg .b64 	%SP;
	.reg .b64 	%SPL;
	.reg .b32 	%r<5>;
	.reg .b64 	%rd<5>;

	mov.u64 	%SPL, __local_depot0;
	cvta.local.u64 	%SP, %SPL;
	ld.param.u32 	%r1, [_Z10hello_cudai_param_0];
	add.u64 	%rd1, %SP, 0;
	add.u64 	%rd2, %SPL, 0;
	add.s32 	%r2, %r1, 1;
	st.local.u32 	[%rd2], %r2;
	mov.u64 	%rd3, $str;
	cvta.global.u64 	%rd4, %rd3;
	{ // callseq 0, 0
	.param .b64 param0;
	st.param.b64 	[param0], %rd4;
	.param .b64 param1;
	st.param.b64 	[param1], %rd1;
	.param .b32 retval0;
	call.uni (retval0), 
	vprintf, 
	(
	param0, 
	param1
	);
	ld.param.b32 	%r3, [retval0];
	} // callseq 0
	ret;

}


// ===== COMPILED SASS (sm_100) =====

	.target	sm_100

	.elftype	@"ET_EXEC"


//--------------------- .note.nv.tkinfo           --------------------------
	.section	.note.nv.tkinfo,"",@"SHT_NOTE"
	.sectionflags	@"SHF_NOTE_NV_TKINFO"
	.tkinfo
        /*0018*/ 	.word	0x00000002
        /*0030*/ 	.string	""
        /*0030*/ 	.string	"ptxas"
        /*0030*/ 	.string	"Cuda compilation tools, release 13.0, V13.0.88"
        /*0030*/ 	.string	"Build cuda_13.0.r13.0/compiler.36424714_0"
        /*0030*/ 	.string	"-arch sm_100 -m 64 "



//--------------------- .note.nv.cuinfo           --------------------------
	.section	.note.nv.cuinfo,"",@"SHT_NOTE"
	.sectionflags	@"SHF_NOTE_NV_CUINFO"
        /*0018*/ 	.short	0x0002
        /*001a*/ 	.short	0x0064
        /*001c*/ 	.short	0x0082
	.zero		2


//--------------------- .nv.info                  --------------------------
	.section	.nv.info,"",@"SHT_CUDA_INFO"
	.align	4


	//----- nvinfo : EIATTR_REGCOUNT
	.align		4
        /*0000*/ 	.byte	0x04, 0x2f
        /*0002*/ 	.short	(.L_2 - .L_1)
	.align		4
.L_1:
        /*0004*/ 	.word	index@(_Z10hello_cudai)
        /*0008*/ 	.word	0x00000018


	//----- nvinfo : EIATTR_FRAME_SIZE
	.align		4
.L_2:
        /*000c*/ 	.byte	0x04, 0x11
        /*000e*/ 	.short	(.L_4 - .L_3)
	.align		4
.L_3:
        /*0010*/ 	.word	index@(_Z10hello_cudai)
        /*0014*/ 	.word	0x00000008


	//----- nvinfo : EIATTR_MIN_STACK_SIZE
	.align		4
.L_4:
        /*0018*/ 	.byte	0x04, 0x12
        /*001a*/ 	.short	(.L_6 - .L_5)
	.align		4
.L_5:
        /*001c*/ 	.word	index@(_Z10hello_cudai)
        /*0020*/ 	.word	0x00000008
.L_6:


//--------------------- .nv.compat                --------------------------
	.section	.nv.compat,"",@"SHT_CUDA_COMPAT_INFO"
	.align	4
        /*0000*/ 	.byte	0x02, 0x09, 0x00, 0x00, 0x02, 0x02, 0x01, 0x00, 0x02, 0x05, 0x05, 0x00, 0x03, 0x07, 0x01, 0x01
        /*0010*/ 	.byte	0x02, 0x03, 0x00, 0x00, 0x02, 0x06, 0x01, 0x00, 0x04, 0x0b, 0x08, 0x00, 0x09, 0x00, 0x00, 0x00
        /*0020*/ 	.byte	0x00, 0x00, 0x00, 0x00


//--------------------- .nv.info._Z10hello_cudai  --------------------------
	.section	.nv.info._Z10hello_cudai,"",@"SHT_CUDA_INFO"
	.sectionflags	@""
	.align	4


	//----- nvinfo : EIATTR_CUDA_API_VERSION
	.align		4
        /*0000*/ 	.byte	0x04, 0x37
        /*0002*/ 	.short	(.L_8 - .L_7)
.L_7:
        /*0004*/ 	.word	0x00000082


	//----- nvinfo : EIATTR_KPARAM_INFO
	.align		4
.L_8:
        /*0008*/ 	.byte	0x04, 0x17
        /*000a*/ 	.short	(.L_10 - .L_9)
.L_9:
        /*000c*/ 	.word	0x00000000
        /*0010*/ 	.short	0x0000
        /*0012*/ 	.short	0x0000
        /*0014*/ 	.byte	0x00, 0xf0, 0x11, 0x00


	//----- nvinfo : EIATTR_SPARSE_MMA_MASK
	.align		4
.L_10:
        /*0018*/ 	.byte	0x03, 0x50
        /*001a*/ 	.short	0x0000


	//----- nvinfo : EIATTR_MAXREG_COUNT
	.align		4
        /*001c*/ 	.byte	0x03, 0x1b
        /*001e*/ 	.short	0x00ff


	//----- nvinfo : EIATTR_EXTERNS
	.align		4
        /*0020*/ 	.byte	0x04, 0x0f
        /*0022*/ 	.short	(.L_12 - .L_11)


	//   ....[0]....
	.align		4
.L_11:
        /*0024*/ 	.word	index@(vprintf)


	//----- nvinfo : EIATTR_MERCURY_ISA_VERSION
	.align		4
.L_12:
        /*0028*/ 	.byte	0x03, 0x5f
        /*002a*/ 	.short	0x0101


	//----- nvinfo : EIATTR_VRC_CTA_INIT_COUNT
	.align		4
        /*002c*/ 	.byte	0x02, 0x4a
	.zero		1
	.zero		1


	//----- nvinfo : EIATTR_SYSCALL_OFFSETS
	.align		4
        /*0030*/ 	.byte	0x04, 0x46
        /*0032*/ 	.short	(.L_14 - .L_13)


	//   ....[0]....
.L_13:
        /*0034*/ 	.word	0x000000f0


	//----- nvinfo : EIATTR_EXIT_INSTR_OFFSETS
	.align		4
.L_14:
        /*0038*/ 	.byte	0x04, 0x1c
        /*003a*/ 	.short	(.L_16 - .L_15)


	//   ....[0]....
.L_15:
        /*003c*/ 	.word	0x00000100


	//----- nvinfo : EIATTR_CBANK_PARAM_SIZE
	.align		4
.L_16:
        /*0040*/ 	.byte	0x03, 0x19
        /*0042*/ 	.short	0x0004


	//----- nvinfo : EIATTR_PARAM_CBANK
	.align		4
        /*0044*/ 	.byte	0x04, 0x0a
        /*0046*/ 	.short	(.L_18 - .L_17)
	.align		4
.L_17:
        /*0048*/ 	.word	index@(.nv.constant0._Z10hello_cudai)
        /*004c*/ 	.short	0x0380
        /*004e*/ 	.short	0x0004


	//----- nvinfo : EIATTR_SW_WAR
	.align		4
.L_18:
        /*0050*/ 	.byte	0x04, 0x36
        /*0052*/ 	.short	(.L_20 - .L_19)
.L_19:
        /*0054*/ 	.word	0x00000008
.L_20:


//--------------------- .nv.callgraph             --------------------------
	.section	.nv.callgraph,"",@"SHT_CUDA_CALLGRAPH"
	.align	4
	.sectionentsize	8
	.align		4
        /*0000*/ 	.word	0x00000000
	.align		4
        /*0004*/ 	.word	0xffffffff
	.align		4
        /*0008*/ 	.word	index@(_Z10hello_cudai)
	.align		4
        /*000c*/ 	.word	index@(vprintf)
	.align		4
        /*0010*/ 	.word	0x00000000
	.align		4
        /*0014*/ 	.word	0xfffffffe
	.align		4
        /*0018*/ 	.word	0x00000000
	.align		4
        /*001c*/ 	.word	0xfffffffd
	.align		4
        /*0020*/ 	.word	0x00000000
	.align		4
        /*0024*/ 	.word	0xfffffffc


//--------------------- .nv.constant4             --------------------------
	.section	.nv.constant4,"a",@progbits
	.align	8
	.align		8
.nv.constant4:
        /*0000*/ 	.dword	vprintf
	.align		8
        /*0008*/ 	.dword	$str


//--------------------- .text._Z10hello_cudai     --------------------------
	.section	.text._Z10hello_cudai,"ax",@progbits
	.align	128
        .global         _Z10hello_cudai
        .type           _Z10hello_cudai,@function
        .size           _Z10hello_cudai,(.L_x_2 - _Z10hello_cudai)
        .other          _Z10hello_cudai,@"STO_CUDA_ENTRY STV_DEFAULT"
_Z10hello_cudai:
.text._Z10hello_cudai:
[----:B------:R-:W0:Y:S08]  /*0000*/  LDC R1, c[0x0][0x37c] ;  /* 0x0000df00ff017b82 */ /* 0x000e300000000800 */
[----:B------:R-:W1:Y:S01]  /*0010*/  LDC R0, c[0x0][0x380] ;  /* 0x0000e000ff007b82 */ /* 0x000e620000000800 */
[----:B------:R-:W-:Y:S01]  /*0020*/  MOV R2, 0x0 ;  /* 0x0000000000027802 */ /* 0x000fe20000000f00 */
[----:B0-----:R-:W-:Y:S01]  /*0030*/  VIADD R1, R1, 0xfffffff8 ;  /* 0xfffffff801017836 */ /* 0x001fe20000000000 */
[----:B------:R-:W0:Y:S01]  /*0040*/  LDCU UR4, c[0x0][0x2f8] ;  /* 0x00005f00ff0477ac */ /* 0x000e220008000800 */
[----:B------:R-:W2:Y:S04]  /*0050*/  LDCU.64 UR6, c[0x4][0x8] ;  /* 0x01000100ff0677ac */ /* 0x000ea80008000a00 */
[----:B------:R-:W3:Y:S01]  /*0060*/  LDC.64 R2, c[0x4][R2] ;  /* 0x0100000002027b82 */ /* 0x000ee20000000a00 */
[----:B------:R-:W4:Y:S01]  /*0070*/  LDCU UR5, c[0x0][0x2fc] ;  /* 0x00005f80ff0577ac */ /* 0x000f220008000800 */
[----:B0-----:R-:W-:Y:S01]  /*0080*/  IADD3 R6, P0, PT, R1, UR4, RZ ;  /* 0x0000000401067c10 */ /* 0x001fe2000ff1e0ff */
[----:B-1----:R-:W-:Y:S01]  /*0090*/  VIADD R0, R0, 0x1 ;  /* 0x0000000100007836 */ /* 0x002fe20000000000 */
[----:B--2---:R-:W-:Y:S01]  /*00a0*/  MOV R4, UR6 ;  /* 0x0000000600047c02 */ /* 0x004fe20008000f00 */
[----:B------:R-:W-:-:S03]  /*00b0*/  IMAD.U32 R5, RZ, RZ, UR7 ;  /* 0x00000007ff057e24 */ /* 0x000fc6000f8e00ff */
[----:B------:R0:W-:Y:S01]  /*00c0*/  STL [R1], R0 ;  /* 0x0000000001007387 */ /* 0x0001e20000100800 */
[----:B----4-:R-:W-:-:S07]  /*00d0*/  IADD3.X R7, PT, PT, RZ, UR5, RZ, P0, !PT ;  /* 0x00000005ff077c10 */ /* 0x010fce00087fe4ff */
[----:B------:R-:W-:-:S07]  /*00e0*/  LEPC R20, `(.L_x_0) ;  /* 0x000000001014794e */ /* 0x000fce0000000000 */
[----:B0--3--:R-:W-:Y:S05]  /*00f0*/  CALL.ABS.NOINC R2 ;  /* 0x0000000002007343 */ /* 0x009fea0003c00000 */
.L_x_0:
[----:B------:R-:W-:Y:S05]  /*0100*/  EXIT ;  /* 0x000000000000794d */ /* 0x000fea0003800000 */
.L_x_1:
[----:B------:R-:W-:-:S00]  /*0110*/  BRA `(.L_x_1) ;  /* 0xfffffffc00fc7947 */ /* 0x000fc0000383ffff */
[----:B------:R-:W-:-:S00]  /*0120*/  NOP ;  /* 0x0000000000007918 */ /* 0x000fc00000000000 */
        /* <DEDUP_REMOVED lines=13> */
.L_x_2:


//--------------------- .nv.global.init           --------------------------
	.section	.nv.global.init,"aw",@progbits
.nv.global.init:
	.type		$str,@object
	.size		$str,(.L_0 - $str)
$str:
        /*0000*/ 	.byte	0x48, 0x45, 0x4c, 0x20, 0x48, 0x45, 0x4c, 0x20, 0x25, 0x64, 0x0a, 0x00
.L_0:


//--------------------- .nv.shared.reserved.0     --------------------------
	.section	.nv.shared.reserved.0,"aw",@nobits
	.weak		__nv_reservedSMEM_offset_0_alias
	.size		__nv_reservedSMEM_offset_0_alias, 0, 64
	.other		__nv_reservedSMEM_offset_0_alias,@"STO_CUDA_RESERVED_SHARED STV_DEFAULT"
__nv_reservedSMEM_offset_0_alias:
	.zero		0
	.zero		64


//--------------------- .nv.constant0._Z10hello_cudai --------------------------
	.section	.nv.constant0._Z10hello_cudai,"a",@progbits
	.sectionflags	@""
	.align	4
.nv.constant0._Z10hello_cudai:
	.zero		900


//--------------------- SYMBOLS --------------------------

	.type		.nv.reservedSmem.offset0,@object
	.size		.nv.reservedSmem.offset0,0x4
	.type		vprintf,@function
